//
// Generated by NVIDIA NVVM Compiler
//
// Compiler Build ID: CL-36424714
// Cuda compilation tools, release 13.0, V13.0.88
// Based on NVVM 20.0.0
//

.version 9.0
.target sm_100
.address_size 64

	// .globl	_Z12vecMulKernelPKfS0_Pfi

.visible .entry _Z12vecMulKernelPKfS0_Pfi(
	.param .u64 .ptr .align 1 _Z12vecMulKernelPKfS0_Pfi_param_0,
	.param .u64 .ptr .align 1 _Z12vecMulKernelPKfS0_Pfi_param_1,
	.param .u64 .ptr .align 1 _Z12vecMulKernelPKfS0_Pfi_param_2,
	.param .u32 _Z12vecMulKernelPKfS0_Pfi_param_3
)
{
	.reg .b32 	%r<5>;
	.reg .b32 	%f<4>;
	.reg .b64 	%rd<11>;

	ld.param.u64 	%rd1, [_Z12vecMulKernelPKfS0_Pfi_param_0];
	ld.param.u64 	%rd2, [_Z12vecMulKernelPKfS0_Pfi_param_1];
	ld.param.u64 	%rd3, [_Z12vecMulKernelPKfS0_Pfi_param_2];
	cvta.to.global.u64 	%rd4, %rd3;
	cvta.to.global.u64 	%rd5, %rd2;
	cvta.to.global.u64 	%rd6, %rd1;
	mov.u32 	%r1, %ctaid.x;
	mov.u32 	%r2, %ntid.x;
	mov.u32 	%r3, %tid.x;
	mad.lo.s32 	%r4, %r1, %r2, %r3;
	mul.wide.s32 	%rd7, %r4, 4;
	add.s64 	%rd8, %rd6, %rd7;
	ld.global.f32 	%f1, [%rd8];
	add.s64 	%rd9, %rd5, %rd7;
	ld.global.f32 	%f2, [%rd9];
	mul.f32 	%f3, %f1, %f2;
	add.s64 	%rd10, %rd4, %rd7;
	st.global.f32 	[%rd10], %f3;
	ret;

}


// ===== COMPILED SASS (sm_100) =====

	.target	sm_100

	.elftype	@"ET_EXEC"


//--------------------- .note.nv.tkinfo           --------------------------
	.section	.note.nv.tkinfo,"",@"SHT_NOTE"
	.sectionflags	@"SHF_NOTE_NV_TKINFO"
	.tkinfo
        /*0018*/ 	.word	0x00000002
        /*0030*/ 	.string	""
        /*0030*/ 	.string	"ptxas"
        /*0030*/ 	.string	"Cuda compilation tools, release 13.0, V13.0.88"
        /*0030*/ 	.string	"Build cuda_13.0.r13.0/compiler.36424714_0"
        /*0030*/ 	.string	"-arch sm_100 -m 64 "



//--------------------- .note.nv.cuinfo           --------------------------
	.section	.note.nv.cuinfo,"",@"SHT_NOTE"
	.sectionflags	@"SHF_NOTE_NV_CUINFO"
        /*0018*/ 	.short	0x0002
        /*001a*/ 	.short	0x0064
        /*001c*/ 	.short	0x0082
	.zero		2


//--------------------- .nv.info                  --------------------------
	.section	.nv.info,"",@"SHT_CUDA_INFO"
	.align	4


	//----- nvinfo : EIATTR_REGCOUNT
	.align		4
        /*0000*/ 	.byte	0x04, 0x2f
        /*0002*/ 	.short	(.L_1 - .L_0)
	.align		4
.L_0:
        /*0004*/ 	.word	index@(_Z12vecMulKernelPKfS0_Pfi)
        /*0008*/ 	.word	0x0000000c


	//----- nvinfo : EIATTR_FRAME_SIZE
	.align		4
.L_1:
        /*000c*/ 	.byte	0x04, 0x11
        /*000e*/ 	.short	(.L_3 - .L_2)
	.align		4
.L_2:
        /*0010*/ 	.word	index@(_Z12vecMulKernelPKfS0_Pfi)
        /*0014*/ 	.word	0x00000000


	//----- nvinfo : EIATTR_MIN_STACK_SIZE
	.align		4
.L_3:
        /*0018*/ 	.byte	0x04, 0x12
        /*001a*/ 	.short	(.L_5 - .L_4)
	.align		4
.L_4:
        /*001c*/ 	.word	index@(_Z12vecMulKernelPKfS0_Pfi)
        /*0020*/ 	.word	0x00000000
.L_5:


//--------------------- .nv.compat                --------------------------
	.section	.nv.compat,"",@"SHT_CUDA_COMPAT_INFO"
	.align	4
        /*0000*/ 	.byte	0x02, 0x09, 0x00, 0x00, 0x02, 0x02, 0x01, 0x00, 0x02, 0x05, 0x05, 0x00, 0x03, 0x07, 0x01, 0x01
        /*0010*/ 	.byte	0x02, 0x03, 0x00, 0x00, 0x02, 0x06, 0x01, 0x00, 0x04, 0x0b, 0x08, 0x00, 0x09, 0x00, 0x00, 0x00
        /*0020*/ 	.byte	0x00, 0x00, 0x00, 0x00


//--------------------- .nv.info._Z12vecMulKernelPKfS0_Pfi --------------------------
	.section	.nv.info._Z12vecMulKernelPKfS0_Pfi,"",@"SHT_CUDA_INFO"
	.sectionflags	@""
	.align	4


	//----- nvinfo : EIATTR_CUDA_API_VERSION
	.align		4
        /*0000*/ 	.byte	0x04, 0x37
        /*0002*/ 	.short	(.L_7 - .L_6)
.L_6:
        /*0004*/ 	.word	0x00000082


	//----- nvinfo : EIATTR_KPARAM_INFO
	.align		4
.L_7:
        /*0008*/ 	.byte	0x04, 0x17
        /*000a*/ 	.short	(.L_9 - .L_8)
.L_8:
        /*000c*/ 	.word	0x00000000
        /*0010*/ 	.short	0x0003
        /*0012*/ 	.short	0x0018
        /*0014*/ 	.byte	0x00, 0xf0, 0x11, 0x00


	//----- nvinfo : EIATTR_KPARAM_INFO
	.align		4
.L_9:
        /*0018*/ 	.byte	0x04, 0x17
        /*001a*/ 	.short	(.L_11 - .L_10)
.L_10:
        /*001c*/ 	.word	0x00000000
        /*0020*/ 	.short	0x0002
        /*0022*/ 	.short	0x0010
        /*0024*/ 	.byte	0x00, 0xf5, 0x21, 0x00


	//----- nvinfo : EIATTR_KPARAM_INFO
	.align		4
.L_11:
        /*0028*/ 	.byte	0x04, 0x17
        /*002a*/ 	.short	(.L_13 - .L_12)
.L_12:
        /*002c*/ 	.word	0x00000000
        /*0030*/ 	.short	0x0001
        /*0032*/ 	.short	0x0008
        /*0034*/ 	.byte	0x00, 0xf5, 0x21, 0x00


	//----- nvinfo : EIATTR_KPARAM_INFO
	.align		4
.L_13:
        /*0038*/ 	.byte	0x04, 0x17
        /*003a*/ 	.short	(.L_15 - .L_14)
.L_14:
        /*003c*/ 	.word	0x00000000
        /*0040*/ 	.short	0x0000
        /*0042*/ 	.short	0x0000
        /*0044*/ 	.byte	0x00, 0xf5, 0x21, 0x00


	//----- nvinfo : EIATTR_SPARSE_MMA_MASK
	.align		4
.L_15:
        /*0048*/ 	.byte	0x03, 0x50
        /*004a*/ 	.short	0x0000


	//----- nvinfo : EIATTR_MAXREG_COUNT
	.align		4
        /*004c*/ 	.byte	0x03, 0x1b
        /*004e*/ 	.short	0x00ff


	//----- nvinfo : EIATTR_MERCURY_ISA_VERSION
	.align		4
        /*0050*/ 	.byte	0x03, 0x5f
        /*0052*/ 	.short	0x0101


	//----- nvinfo : EIATTR_VRC_CTA_INIT_COUNT
	.align		4
        /*0054*/ 	.byte	0x02, 0x4a
	.zero		1
	.zero		1


	//----- nvinfo : EIATTR_EXIT_INSTR_OFFSETS
	.align		4
        /*0058*/ 	.byte	0x04, 0x1c
        /*005a*/ 	.short	(.L_17 - .L_16)


	//   ....[0]....
.L_16:
        /*005c*/ 	.word	0x00000100


	//----- nvinfo : EIATTR_CBANK_PARAM_SIZE
	.align		4
.L_17:
        /*0060*/ 	.byte	0x03, 0x19
        /*0062*/ 	.short	0x001c


	//----- nvinfo : EIATTR_PARAM_CBANK
	.align		4
        /*0064*/ 	.byte	0x04, 0x0a
        /*0066*/ 	.short	(.L_19 - .L_18)
	.align		4
.L_18:
        /*0068*/ 	.word	index@(.nv.constant0._Z12vecMulKernelPKfS0_Pfi)
        /*006c*/ 	.short	0x0380
        /*006e*/ 	.short	0x001c


	//----- nvinfo : EIATTR_SW_WAR
	.align		4
.L_19:
        /*0070*/ 	.byte	0x04, 0x36
        /*0072*/ 	.short	(.L_21 - .L_20)
.L_20:
        /*0074*/ 	.word	0x00000008
.L_21:


//--------------------- .nv.callgraph             --------------------------
	.section	.nv.callgraph,"",@"SHT_CUDA_CALLGRAPH"
	.align	4
	.sectionentsize	8
	.align		4
        /*0000*/ 	.word	0x00000000
	.align		4
        /*0004*/ 	.word	0xffffffff
	.align		4
        /*0008*/ 	.word	0x00000000
	.align		4
        /*000c*/ 	.word	0xfffffffe
	.align		4
        /*0010*/ 	.word	0x00000000
	.align		4
        /*0014*/ 	.word	0xfffffffd
	.align		4
        /*0018*/ 	.word	0x00000000
	.align		4
        /*001c*/ 	.word	0xfffffffc


//--------------------- .text._Z12vecMulKernelPKfS0_Pfi --------------------------
	.section	.text._Z12vecMulKernelPKfS0_Pfi,"ax",@progbits
	.align	128
        .global         _Z12vecMulKernelPKfS0_Pfi
        .type           _Z12vecMulKernelPKfS0_Pfi,@function
        .size           _Z12vecMulKernelPKfS0_Pfi,(.L_x_1 - _Z12vecMulKernelPKfS0_Pfi)
        .other          _Z12vecMulKernelPKfS0_Pfi,@"STO_CUDA_ENTRY STV_DEFAULT"
_Z12vecMulKernelPKfS0_Pfi:
.text._Z12vecMulKernelPKfS0_Pfi:
[----:B------:R-:W-:Y:S01]  /*0000*/  LDC R1, c[0x0][0x37c] ;  /* 0x0000df00ff017b82 */ /* 0x000fe20000000800 */
[----:B------:R-:W0:Y:S07]  /*0010*/  S2R R0, SR_TID.X ;  /* 0x0000000000007919 */ /* 0x000e2e0000002100 */
[----:B------:R-:W0:Y:S01]  /*0020*/  S2UR UR6, SR_CTAID.X ;  /* 0x00000000000679c3 */ /* 0x000e220000002500 */
[----:B------:R-:W1:Y:S07]  /*0030*/  LDCU.64 UR4, c[0x0][0x358] ;  /* 0x00006b00ff0477ac */ /* 0x000e6e0008000a00 */
[----:B------:R-:W0:Y:S08]  /*0040*/  LDC R9, c[0x0][0x360] ;  /* 0x0000d800ff097b82 */ /* 0x000e300000000800 */
[----:B------:R-:W2:Y:S08]  /*0050*/  LDC.64 R2, c[0x0][0x380] ;  /* 0x0000e000ff027b82 */ /* 0x000eb00000000a00 */
[----:B------:R-:W3:Y:S01]  /*0060*/  LDC.64 R4, c[0x0][0x388] ;  /* 0x0000e200ff047b82 */ /* 0x000ee20000000a00 */
[----:B0-----:R-:W-:-:S07]  /*0070*/  IMAD R9, R9, UR6, R0 ;  /* 0x0000000609097c24 */ /* 0x001fce000f8e0200 */
[----:B------:R-:W0:Y:S01]  /*0080*/  LDC.64 R6, c[0x0][0x390] ;  /* 0x0000e400ff067b82 */ /* 0x000e220000000a00 */
[----:B--2---:R-:W-:-:S06]  /*0090*/  IMAD.WIDE R2, R9, 0x4, R2 ;  /* 0x0000000409027825 */ /* 0x004fcc00078e0202 */
[----:B-1----:R-:W2:Y:S01]  /*00a0*/  LDG.E R2, desc[UR4][R2.64] ;  /* 0x0000000402027981 */ /* 0x002ea2000c1e1900 */
[----:B---3--:R-:W-:-:S06]  /*00b0*/  IMAD.WIDE R4, R9, 0x4, R4 ;  /* 0x0000000409047825 */ /* 0x008fcc00078e0204 */
[----:B------:R-:W2:Y:S01]  /*00c0*/  LDG.E R5, desc[UR4][R4.64] ;  /* 0x0000000404057981 */ /* 0x000ea2000c1e1900 */
[----:B0-----:R-:W-:-:S04]  /*00d0*/  IMAD.WIDE R6, R9, 0x4, R6 ;  /* 0x0000000409067825 */ /* 0x001fc800078e0206 */
[----:B--2---:R-:W-:-:S05]  /*00e0*/  FMUL R9, R2, R5 ;  /* 0x0000000502097220 */ /* 0x004fca0000400000 */
[----:B------:R-:W-:Y:S01]  /*00f0*/  STG.E desc[UR4][R6.64], R9 ;  /* 0x0000000906007986 */ /* 0x000fe2000c101904 */
[----:B------:R-:W-:Y:S05]  /*0100*/  EXIT ;  /* 0x000000000000794d */ /* 0x000fea0003800000 */
.L_x_0:
[----:B------:R-:W-:-:S00]  /*0110*/  BRA `(.L_x_0) ;  /* 0xfffffffc00fc7947 */ /* 0x000fc0000383ffff */
[----:B------:R-:W-:-:S00]  /*0120*/  NOP ;  /* 0x0000000000007918 */ /* 0x000fc00000000000 */
        /* <DEDUP_REMOVED lines=13> */
.L_x_1:


//--------------------- .nv.shared.reserved.0     --------------------------
	.section	.nv.shared.reserved.0,"aw",@nobits
	.weak		__nv_reservedSMEM_offset_0_alias
	.size		__nv_reservedSMEM_offset_0_alias, 0, 64
	.other		__nv_reservedSMEM_offset_0_alias,@"STO_CUDA_RESERVED_SHARED STV_DEFAULT"
__nv_reservedSMEM_offset_0_alias:
	.zero		0
	.zero		64


//--------------------- .nv.constant0._Z12vecMulKernelPKfS0_Pfi --------------------------
	.section	.nv.constant0._Z12vecMulKernelPKfS0_Pfi,"a",@progbits
	.sectionflags	@""
	.align	4
.nv.constant0._Z12vecMulKernelPKfS0_Pfi:
	.zero		924


//--------------------- SYMBOLS --------------------------

	.type		.nv.reservedSmem.offset0,@object
	.size		.nv.reservedSmem.offset0,0x4
